//
// Generated by NVIDIA NVVM Compiler
//
// Compiler Build ID: CL-36424714
// Cuda compilation tools, release 13.0, V13.0.88
// Based on NVVM 20.0.0
//

.version 9.0
.target sm_100
.address_size 64

	// .globl	_Z11work_kernelPfi
.global .align 4 .b8 __cudart_i2opi_f[24] = {65, 144, 67, 60, 153, 149, 98, 219, 192, 221, 52, 245, 209, 87, 39, 252, 41, 21, 68, 78, 110, 131, 249, 162};

.visible .entry _Z11work_kernelPfi(
	.param .u64 .ptr .align 1 _Z11work_kernelPfi_param_0,
	.param .u32 _Z11work_kernelPfi_param_1
)
{
	.local .align 4 .b8 	__local_depot0[28];
	.reg .b64 	%SP;
	.reg .b64 	%SPL;
	.reg .pred 	%p<11>;
	.reg .b32 	%r<49>;
	.reg .b32 	%f<31>;
	.reg .b64 	%rd<25>;
	.reg .b64 	%fd<3>;

	mov.u64 	%SPL, __local_depot0;
	ld.param.u64 	%rd10, [_Z11work_kernelPfi_param_0];
	ld.param.u32 	%r18, [_Z11work_kernelPfi_param_1];
	add.u64 	%rd1, %SPL, 0;
	mov.u32 	%r19, %ctaid.x;
	mov.u32 	%r20, %ntid.x;
	mov.u32 	%r21, %tid.x;
	mad.lo.s32 	%r1, %r19, %r20, %r21;
	setp.ge.s32 	%p1, %r1, %r18;
	@%p1 bra 	$L__BB0_12;
	cvta.to.global.u64 	%rd12, %rd10;
	mul.wide.s32 	%rd13, %r1, 4;
	add.s64 	%rd2, %rd12, %rd13;
	ld.global.f32 	%f29, [%rd2];
	mov.b32 	%r44, 0;
	mov.u64 	%rd14, __cudart_i2opi_f;
$L__BB0_2:
	mul.f32 	%f9, %f29, 0f3F22F983;
	cvt.rni.s32.f32 	%r48, %f9;
	cvt.rn.f32.s32 	%f10, %r48;
	fma.rn.f32 	%f11, %f10, 0fBFC90FDA, %f29;
	fma.rn.f32 	%f12, %f10, 0fB3A22168, %f11;
	fma.rn.f32 	%f30, %f10, 0fA7C234C5, %f12;
	abs.f32 	%f4, %f29;
	setp.ltu.f32 	%p2, %f4, 0f47CE4780;
	@%p2 bra 	$L__BB0_10;
	setp.neu.f32 	%p3, %f4, 0f7F800000;
	@%p3 bra 	$L__BB0_5;
	mov.f32 	%f15, 0f00000000;
	mul.rn.f32 	%f30, %f29, %f15;
	mov.b32 	%r48, 0;
	bra.uni 	$L__BB0_10;
$L__BB0_5:
	mov.b32 	%r4, %f29;
	shl.b32 	%r24, %r4, 8;
	or.b32  	%r5, %r24, -2147483648;
	mov.b64 	%rd24, 0;
	mov.b32 	%r45, 0;
	mov.u64 	%rd22, %rd14;
	mov.u64 	%rd23, %rd1;
$L__BB0_6:
	.pragma "nounroll";
	ld.global.nc.u32 	%r25, [%rd22];
	mad.wide.u32 	%rd16, %r25, %r5, %rd24;
	shr.u64 	%rd24, %rd16, 32;
	st.local.u32 	[%rd23], %rd16;
	add.s32 	%r45, %r45, 1;
	add.s64 	%rd23, %rd23, 4;
	add.s64 	%rd22, %rd22, 4;
	setp.ne.s32 	%p4, %r45, 6;
	@%p4 bra 	$L__BB0_6;
	shr.u32 	%r26, %r4, 23;
	st.local.u32 	[%rd1+24], %rd24;
	and.b32  	%r8, %r26, 31;
	and.b32  	%r27, %r26, 224;
	add.s32 	%r28, %r27, -128;
	shr.u32 	%r29, %r28, 5;
	mul.wide.u32 	%rd17, %r29, 4;
	sub.s64 	%rd9, %rd1, %rd17;
	ld.local.u32 	%r46, [%rd9+24];
	ld.local.u32 	%r47, [%rd9+20];
	setp.eq.s32 	%p5, %r8, 0;
	@%p5 bra 	$L__BB0_9;
	shf.l.wrap.b32 	%r46, %r47, %r46, %r8;
	ld.local.u32 	%r30, [%rd9+16];
	shf.l.wrap.b32 	%r47, %r30, %r47, %r8;
$L__BB0_9:
	shr.u32 	%r31, %r46, 30;
	shf.l.wrap.b32 	%r32, %r47, %r46, 2;
	shl.b32 	%r33, %r47, 2;
	shr.u32 	%r34, %r32, 31;
	add.s32 	%r35, %r34, %r31;
	neg.s32 	%r36, %r35;
	setp.lt.s32 	%p6, %r4, 0;
	selp.b32 	%r48, %r36, %r35, %p6;
	xor.b32  	%r37, %r32, %r4;
	shr.s32 	%r38, %r32, 31;
	xor.b32  	%r39, %r38, %r32;
	xor.b32  	%r40, %r38, %r33;
	cvt.u64.u32 	%rd18, %r39;
	shl.b64 	%rd19, %rd18, 32;
	cvt.u64.u32 	%rd20, %r40;
	or.b64  	%rd21, %rd19, %rd20;
	cvt.rn.f64.s64 	%fd1, %rd21;
	mul.f64 	%fd2, %fd1, 0d3BF921FB54442D19;
	cvt.rn.f32.f64 	%f13, %fd2;
	neg.f32 	%f14, %f13;
	setp.lt.s32 	%p7, %r37, 0;
	selp.f32 	%f30, %f14, %f13, %p7;
$L__BB0_10:
	mul.rn.f32 	%f16, %f30, %f30;
	and.b32  	%r42, %r48, 1;
	setp.eq.b32 	%p8, %r42, 1;
	selp.f32 	%f17, 0f3F800000, %f30, %p8;
	fma.rn.f32 	%f18, %f16, %f17, 0f00000000;
	fma.rn.f32 	%f19, %f16, 0f37CBAC00, 0fBAB607ED;
	selp.f32 	%f20, %f19, 0fB94D4153, %p8;
	selp.f32 	%f21, 0f3D2AAABB, 0f3C0885E4, %p8;
	fma.rn.f32 	%f22, %f20, %f16, %f21;
	selp.f32 	%f23, 0fBEFFFFFF, 0fBE2AAAA8, %p8;
	fma.rn.f32 	%f24, %f22, %f16, %f23;
	fma.rn.f32 	%f25, %f24, %f18, %f17;
	and.b32  	%r43, %r48, 2;
	setp.eq.s32 	%p9, %r43, 0;
	mov.f32 	%f26, 0f00000000;
	sub.f32 	%f27, %f26, %f25;
	selp.f32 	%f28, %f25, %f27, %p9;
	add.f32 	%f29, %f28, 0f3DCCCCCD;
	add.s32 	%r44, %r44, 1;
	setp.ne.s32 	%p10, %r44, 100;
	@%p10 bra 	$L__BB0_2;
	st.global.f32 	[%rd2], %f29;
$L__BB0_12:
	ret;

}
	// .globl	_Z20underutilized_kernelPfi
.visible .entry _Z20underutilized_kernelPfi(
	.param .u64 .ptr .align 1 _Z20underutilized_kernelPfi_param_0,
	.param .u32 _Z20underutilized_kernelPfi_param_1
)
{
	.local .align 4 .b8 	__local_depot1[28];
	.reg .b64 	%SP;
	.reg .b64 	%SPL;
	.reg .pred 	%p<11>;
	.reg .b32 	%r<49>;
	.reg .b32 	%f<30>;
	.reg .b64 	%rd<25>;
	.reg .b64 	%fd<3>;

	mov.u64 	%SPL, __local_depot1;
	ld.param.u64 	%rd10, [_Z20underutilized_kernelPfi_param_0];
	ld.param.u32 	%r18, [_Z20underutilized_kernelPfi_param_1];
	add.u64 	%rd1, %SPL, 0;
	mov.u32 	%r19, %ctaid.x;
	mov.u32 	%r20, %ntid.x;
	mov.u32 	%r21, %tid.x;
	mad.lo.s32 	%r1, %r19, %r20, %r21;
	setp.ge.s32 	%p1, %r1, %r18;
	@%p1 bra 	$L__BB1_11;
	cvta.to.global.u64 	%rd12, %rd10;
	mul.wide.s32 	%rd13, %r1, 4;
	add.s64 	%rd2, %rd12, %rd13;
	ld.global.f32 	%f28, [%rd2];
	mov.b32 	%r44, 0;
	mov.u64 	%rd14, __cudart_i2opi_f;
$L__BB1_2:
	mul.f32 	%f9, %f28, 0f3F22F983;
	cvt.rni.s32.f32 	%r48, %f9;
	cvt.rn.f32.s32 	%f10, %r48;
	fma.rn.f32 	%f11, %f10, 0fBFC90FDA, %f28;
	fma.rn.f32 	%f12, %f10, 0fB3A22168, %f11;
	fma.rn.f32 	%f29, %f10, 0fA7C234C5, %f12;
	abs.f32 	%f4, %f28;
	setp.ltu.f32 	%p2, %f4, 0f47CE4780;
	@%p2 bra 	$L__BB1_10;
	setp.neu.f32 	%p3, %f4, 0f7F800000;
	@%p3 bra 	$L__BB1_5;
	mov.f32 	%f15, 0f00000000;
	mul.rn.f32 	%f29, %f28, %f15;
	mov.b32 	%r48, 0;
	bra.uni 	$L__BB1_10;
$L__BB1_5:
	mov.b32 	%r4, %f28;
	shl.b32 	%r24, %r4, 8;
	or.b32  	%r5, %r24, -2147483648;
	mov.b64 	%rd24, 0;
	mov.b32 	%r45, 0;
	mov.u64 	%rd22, %rd14;
	mov.u64 	%rd23, %rd1;
$L__BB1_6:
	.pragma "nounroll";
	ld.global.nc.u32 	%r25, [%rd22];
	mad.wide.u32 	%rd16, %r25, %r5, %rd24;
	shr.u64 	%rd24, %rd16, 32;
	st.local.u32 	[%rd23], %rd16;
	add.s32 	%r45, %r45, 1;
	add.s64 	%rd23, %rd23, 4;
	add.s64 	%rd22, %rd22, 4;
	setp.ne.s32 	%p4, %r45, 6;
	@%p4 bra 	$L__BB1_6;
	shr.u32 	%r26, %r4, 23;
	st.local.u32 	[%rd1+24], %rd24;
	and.b32  	%r8, %r26, 31;
	and.b32  	%r27, %r26, 224;
	add.s32 	%r28, %r27, -128;
	shr.u32 	%r29, %r28, 5;
	mul.wide.u32 	%rd17, %r29, 4;
	sub.s64 	%rd9, %rd1, %rd17;
	ld.local.u32 	%r46, [%rd9+24];
	ld.local.u32 	%r47, [%rd9+20];
	setp.eq.s32 	%p5, %r8, 0;
	@%p5 bra 	$L__BB1_9;
	shf.l.wrap.b32 	%r46, %r47, %r46, %r8;
	ld.local.u32 	%r30, [%rd9+16];
	shf.l.wrap.b32 	%r47, %r30, %r47, %r8;
$L__BB1_9:
	shr.u32 	%r31, %r46, 30;
	shf.l.wrap.b32 	%r32, %r47, %r46, 2;
	shl.b32 	%r33, %r47, 2;
	shr.u32 	%r34, %r32, 31;
	add.s32 	%r35, %r34, %r31;
	neg.s32 	%r36, %r35;
	setp.lt.s32 	%p6, %r4, 0;
	selp.b32 	%r48, %r36, %r35, %p6;
	xor.b32  	%r37, %r32, %r4;
	shr.s32 	%r38, %r32, 31;
	xor.b32  	%r39, %r38, %r32;
	xor.b32  	%r40, %r38, %r33;
	cvt.u64.u32 	%rd18, %r39;
	shl.b64 	%rd19, %rd18, 32;
	cvt.u64.u32 	%rd20, %r40;
	or.b64  	%rd21, %rd19, %rd20;
	cvt.rn.f64.s64 	%fd1, %rd21;
	mul.f64 	%fd2, %fd1, 0d3BF921FB54442D19;
	cvt.rn.f32.f64 	%f13, %fd2;
	neg.f32 	%f14, %f13;
	setp.lt.s32 	%p7, %r37, 0;
	selp.f32 	%f29, %f14, %f13, %p7;
$L__BB1_10:
	mul.rn.f32 	%f16, %f29, %f29;
	and.b32  	%r42, %r48, 1;
	setp.eq.b32 	%p8, %r42, 1;
	selp.f32 	%f17, 0f3F800000, %f29, %p8;
	fma.rn.f32 	%f18, %f16, %f17, 0f00000000;
	fma.rn.f32 	%f19, %f16, 0f37CBAC00, 0fBAB607ED;
	selp.f32 	%f20, %f19, 0fB94D4153, %p8;
	selp.f32 	%f21, 0f3D2AAABB, 0f3C0885E4, %p8;
	fma.rn.f32 	%f22, %f20, %f16, %f21;
	selp.f32 	%f23, 0fBEFFFFFF, 0fBE2AAAA8, %p8;
	fma.rn.f32 	%f24, %f22, %f16, %f23;
	fma.rn.f32 	%f25, %f24, %f18, %f17;
	and.b32  	%r43, %r48, 2;
	setp.eq.s32 	%p9, %r43, 0;
	mov.f32 	%f26, 0f00000000;
	sub.f32 	%f27, %f26, %f25;
	selp.f32 	%f28, %f25, %f27, %p9;
	st.global.f32 	[%rd2], %f28;
	add.s32 	%r44, %r44, 1;
	setp.ne.s32 	%p10, %r44, 1000;
	@%p10 bra 	$L__BB1_2;
$L__BB1_11:
	ret;

}


// ===== COMPILED SASS (sm_100) =====

	.target	sm_100

	.elftype	@"ET_EXEC"


//--------------------- .note.nv.tkinfo           --------------------------
	.section	.note.nv.tkinfo,"",@"SHT_NOTE"
	.sectionflags	@"SHF_NOTE_NV_TKINFO"
	.tkinfo
        /*0018*/ 	.word	0x00000002
        /*0030*/ 	.string	""
        /*0030*/ 	.string	"ptxas"
        /*0030*/ 	.string	"Cuda compilation tools, release 13.0, V13.0.88"
        /*0030*/ 	.string	"Build cuda_13.0.r13.0/compiler.36424714_0"
        /*0030*/ 	.string	"-arch sm_100 -m 64 "



//--------------------- .note.nv.cuinfo           --------------------------
	.section	.note.nv.cuinfo,"",@"SHT_NOTE"
	.sectionflags	@"SHF_NOTE_NV_CUINFO"
        /*0018*/ 	.short	0x0002
        /*001a*/ 	.short	0x0064
        /*001c*/ 	.short	0x0082
	.zero		2


//--------------------- .nv.info                  --------------------------
	.section	.nv.info,"",@"SHT_CUDA_INFO"
	.align	4


	//----- nvinfo : EIATTR_REGCOUNT
	.align		4
        /*0000*/ 	.byte	0x04, 0x2f
        /*0002*/ 	.short	(.L_2 - .L_1)
	.align		4
.L_1:
        /*0004*/ 	.word	index@(_Z11work_kernelPfi)
        /*0008*/ 	.word	0x00000013


	//----- nvinfo : EIATTR_FRAME_SIZE
	.align		4
.L_2:
        /*000c*/ 	.byte	0x04, 0x11
        /*000e*/ 	.short	(.L_4 - .L_3)
	.align		4
.L_3:
        /*0010*/ 	.word	index@(_Z11work_kernelPfi)
        /*0014*/ 	.word	0x00000000


	//----- nvinfo : EIATTR_REGCOUNT
	.align		4
.L_4:
        /*0018*/ 	.byte	0x04, 0x2f
        /*001a*/ 	.short	(.L_6 - .L_5)
	.align		4
.L_5:
        /*001c*/ 	.word	index@(_Z20underutilized_kernelPfi)
        /*0020*/ 	.word	0x00000013


	//----- nvinfo : EIATTR_FRAME_SIZE
	.align		4
.L_6:
        /*0024*/ 	.byte	0x04, 0x11
        /*0026*/ 	.short	(.L_8 - .L_7)
	.align		4
.L_7:
        /*0028*/ 	.word	index@(_Z20underutilized_kernelPfi)
        /*002c*/ 	.word	0x00000000


	//----- nvinfo : EIATTR_MIN_STACK_SIZE
	.align		4
.L_8:
        /*0030*/ 	.byte	0x04, 0x12
        /*0032*/ 	.short	(.L_10 - .L_9)
	.align		4
.L_9:
        /*0034*/ 	.word	index@(_Z20underutilized_kernelPfi)
        /*0038*/ 	.word	0x00000000


	//----- nvinfo : EIATTR_MIN_STACK_SIZE
	.align		4
.L_10:
        /*003c*/ 	.byte	0x04, 0x12
        /*003e*/ 	.short	(.L_12 - .L_11)
	.align		4
.L_11:
        /*0040*/ 	.word	index@(_Z11work_kernelPfi)
        /*0044*/ 	.word	0x00000000
.L_12:


//--------------------- .nv.compat                --------------------------
	.section	.nv.compat,"",@"SHT_CUDA_COMPAT_INFO"
	.align	4
        /*0000*/ 	.byte	0x02, 0x09, 0x00, 0x00, 0x02, 0x02, 0x01, 0x00, 0x02, 0x05, 0x05, 0x00, 0x03, 0x07, 0x01, 0x01
        /*0010*/ 	.byte	0x02, 0x03, 0x00, 0x00, 0x02, 0x06, 0x01, 0x00, 0x04, 0x0b, 0x08, 0x00, 0x01, 0x00, 0x00, 0x00
        /*0020*/ 	.byte	0x00, 0x00, 0x00, 0x00


//--------------------- .nv.info._Z20underutilized_kernelPfi --------------------------
	.section	.nv.info._Z20underutilized_kernelPfi,"",@"SHT_CUDA_INFO"
	.sectionflags	@""
	.align	4


	//----- nvinfo : EIATTR_CUDA_API_VERSION
	.align		4
        /*0000*/ 	.byte	0x04, 0x37
        /*0002*/ 	.short	(.L_14 - .L_13)
.L_13:
        /*0004*/ 	.word	0x00000082


	//----- nvinfo : EIATTR_KPARAM_INFO
	.align		4
.L_14:
        /*0008*/ 	.byte	0x04, 0x17
        /*000a*/ 	.short	(.L_16 - .L_15)
.L_15:
        /*000c*/ 	.word	0x00000000
        /*0010*/ 	.short	0x0001
        /*0012*/ 	.short	0x0008
        /*0014*/ 	.byte	0x00, 0xf0, 0x11, 0x00


	//----- nvinfo : EIATTR_KPARAM_INFO
	.align		4
.L_16:
        /*0018*/ 	.byte	0x04, 0x17
        /*001a*/ 	.short	(.L_18 - .L_17)
.L_17:
        /*001c*/ 	.word	0x00000000
        /*0020*/ 	.short	0x0000
        /*0022*/ 	.short	0x0000
        /*0024*/ 	.byte	0x00, 0xf5, 0x21, 0x00


	//----- nvinfo : EIATTR_SPARSE_MMA_MASK
	.align		4
.L_18:
        /*0028*/ 	.byte	0x03, 0x50
        /*002a*/ 	.short	0x0000


	//----- nvinfo : EIATTR_MAXREG_COUNT
	.align		4
        /*002c*/ 	.byte	0x03, 0x1b
        /*002e*/ 	.short	0x00ff


	//----- nvinfo : EIATTR_MERCURY_ISA_VERSION
	.align		4
        /*0030*/ 	.byte	0x03, 0x5f
        /*0032*/ 	.short	0x0101


	//----- nvinfo : EIATTR_VRC_CTA_INIT_COUNT
	.align		4
        /*0034*/ 	.byte	0x02, 0x4a
	.zero		1
	.zero		1


	//----- nvinfo : EIATTR_EXIT_INSTR_OFFSETS
	.align		4
        /*0038*/ 	.byte	0x04, 0x1c
        /*003a*/ 	.short	(.L_20 - .L_19)


	//   ....[0]....
.L_19:
        /*003c*/ 	.word	0x00000070


	//   ....[1]....
        /*0040*/ 	.word	0x000008c0


	//----- nvinfo : EIATTR_CRS_STACK_SIZE
	.align		4
.L_20:
        /*0044*/ 	.byte	0x04, 0x1e
        /*0046*/ 	.short	(.L_22 - .L_21)
.L_21:
        /*0048*/ 	.word	0x00000000


	//----- nvinfo : EIATTR_CBANK_PARAM_SIZE
	.align		4
.L_22:
        /*004c*/ 	.byte	0x03, 0x19
        /*004e*/ 	.short	0x000c


	//----- nvinfo : EIATTR_PARAM_CBANK
	.align		4
        /*0050*/ 	.byte	0x04, 0x0a
        /*0052*/ 	.short	(.L_24 - .L_23)
	.align		4
.L_23:
        /*0054*/ 	.word	index@(.nv.constant0._Z20underutilized_kernelPfi)
        /*0058*/ 	.short	0x0380
        /*005a*/ 	.short	0x000c


	//----- nvinfo : EIATTR_SW_WAR
	.align		4
.L_24:
        /*005c*/ 	.byte	0x04, 0x36
        /*005e*/ 	.short	(.L_26 - .L_25)
.L_25:
        /*0060*/ 	.word	0x00000008
.L_26:


//--------------------- .nv.info._Z11work_kernelPfi --------------------------
	.section	.nv.info._Z11work_kernelPfi,"",@"SHT_CUDA_INFO"
	.sectionflags	@""
	.align	4


	//----- nvinfo : EIATTR_CUDA_API_VERSION
	.align		4
        /*0000*/ 	.byte	0x04, 0x37
        /*0002*/ 	.short	(.L_28 - .L_27)
.L_27:
        /*0004*/ 	.word	0x00000082


	//----- nvinfo : EIATTR_KPARAM_INFO
	.align		4
.L_28:
        /*0008*/ 	.byte	0x04, 0x17
        /*000a*/ 	.short	(.L_30 - .L_29)
.L_29:
        /*000c*/ 	.word	0x00000000
        /*0010*/ 	.short	0x0001
        /*0012*/ 	.short	0x0008
        /*0014*/ 	.byte	0x00, 0xf0, 0x11, 0x00


	//----- nvinfo : EIATTR_KPARAM_INFO
	.align		4
.L_30:
        /*0018*/ 	.byte	0x04, 0x17
        /*001a*/ 	.short	(.L_32 - .L_31)
.L_31:
        /*001c*/ 	.word	0x00000000
        /*0020*/ 	.short	0x0000
        /*0022*/ 	.short	0x0000
        /*0024*/ 	.byte	0x00, 0xf5, 0x21, 0x00


	//----- nvinfo : EIATTR_SPARSE_MMA_MASK
	.align		4
.L_32:
        /*0028*/ 	.byte	0x03, 0x50
        /*002a*/ 	.short	0x0000


	//----- nvinfo : EIATTR_MAXREG_COUNT
	.align		4
        /*002c*/ 	.byte	0x03, 0x1b
        /*002e*/ 	.short	0x00ff


	//----- nvinfo : EIATTR_MERCURY_ISA_VERSION
	.align		4
        /*0030*/ 	.byte	0x03, 0x5f
        /*0032*/ 	.short	0x0101


	//----- nvinfo : EIATTR_VRC_CTA_INIT_COUNT
	.align		4
        /*0034*/ 	.byte	0x02, 0x4a
	.zero		1
	.zero		1


	//----- nvinfo : EIATTR_EXIT_INSTR_OFFSETS
	.align		4
        /*0038*/ 	.byte	0x04, 0x1c
        /*003a*/ 	.short	(.L_34 - .L_33)


	//   ....[0]....
.L_33:
        /*003c*/ 	.word	0x00000070


	//   ....[1]....
        /*0040*/ 	.word	0x000008d0


	//----- nvinfo : EIATTR_CRS_STACK_SIZE
	.align		4
.L_34:
        /*0044*/ 	.byte	0x04, 0x1e
        /*0046*/ 	.short	(.L_36 - .L_35)
.L_35:
        /*0048*/ 	.word	0x00000000


	//----- nvinfo : EIATTR_CBANK_PARAM_SIZE
	.align		4
.L_36:
        /*004c*/ 	.byte	0x03, 0x19
        /*004e*/ 	.short	0x000c


	//----- nvinfo : EIATTR_PARAM_CBANK
	.align		4
        /*0050*/ 	.byte	0x04, 0x0a
        /*0052*/ 	.short	(.L_38 - .L_37)
	.align		4
.L_37:
        /*0054*/ 	.word	index@(.nv.constant0._Z11work_kernelPfi)
        /*0058*/ 	.short	0x0380
        /*005a*/ 	.short	0x000c


	//----- nvinfo : EIATTR_SW_WAR
	.align		4
.L_38:
        /*005c*/ 	.byte	0x04, 0x36
        /*005e*/ 	.short	(.L_40 - .L_39)
.L_39:
        /*0060*/ 	.word	0x00000008
.L_40:


//--------------------- .nv.callgraph             --------------------------
	.section	.nv.callgraph,"",@"SHT_CUDA_CALLGRAPH"
	.align	4
	.sectionentsize	8
	.align		4
        /*0000*/ 	.word	0x00000000
	.align		4
        /*0004*/ 	.word	0xffffffff
	.align		4
        /*0008*/ 	.word	0x00000000
	.align		4
        /*000c*/ 	.word	0xfffffffe
	.align		4
        /*0010*/ 	.word	0x00000000
	.align		4
        /*0014*/ 	.word	0xfffffffd
	.align		4
        /*0018*/ 	.word	0x00000000
	.align		4
        /*001c*/ 	.word	0xfffffffc


//--------------------- .nv.constant4             --------------------------
	.section	.nv.constant4,"a",@progbits
	.align	8
	.align		8
.nv.constant4:
        /*0000*/ 	.dword	__cudart_i2opi_f


//--------------------- .text._Z20underutilized_kernelPfi --------------------------
	.section	.text._Z20underutilized_kernelPfi,"ax",@progbits
	.align	128
        .global         _Z20underutilized_kernelPfi
        .type           _Z20underutilized_kernelPfi,@function
        .size           _Z20underutilized_kernelPfi,(.L_x_14 - _Z20underutilized_kernelPfi)
        .other          _Z20underutilized_kernelPfi,@"STO_CUDA_ENTRY STV_DEFAULT"
_Z20underutilized_kernelPfi:
.text._Z20underutilized_kernelPfi:
[----:B------:R-:W-:Y:S01]  /*0000*/  LDC R1, c[0x0][0x37c] ;  /* 0x0000df00ff017b82 */ /* 0x000fe20000000800 */
[----:B------:R-:W0:Y:S07]  /*0010*/  S2R R0, SR_TID.X ;  /* 0x0000000000007919 */ /* 0x000e2e0000002100 */
[----:B------:R-:W0:Y:S01]  /*0020*/  S2UR UR4, SR_CTAID.X ;  /* 0x00000000000479c3 */ /* 0x000e220000002500 */
[----:B------:R-:W1:Y:S07]  /*0030*/  LDCU UR5, c[0x0][0x388] ;  /* 0x00007100ff0577ac */ /* 0x000e6e0008000800 */
[----:B------:R-:W0:Y:S02]  /*0040*/  LDC R5, c[0x0][0x360] ;  /* 0x0000d800ff057b82 */ /* 0x000e240000000800 */
[----:B0-----:R-:W-:-:S05]  /*0050*/  IMAD R5, R5, UR4, R0 ;  /* 0x0000000405057c24 */ /* 0x001fca000f8e0200 */
[----:B-1----:R-:W-:-:S13]  /*0060*/  ISETP.GE.AND P0, PT, R5, UR5, PT ;  /* 0x0000000505007c0c */ /* 0x002fda000bf06270 */
[----:B------:R-:W-:Y:S05]  /*0070*/  @P0 EXIT ;  /* 0x000000000000094d */ /* 0x000fea0003800000 */
[----:B------:R-:W0:Y:S01]  /*0080*/  LDC.64 R2, c[0x0][0x380] ;  /* 0x0000e000ff027b82 */ /* 0x000e220000000a00 */
[----:B------:R-:W1:Y:S01]  /*0090*/  LDCU.64 UR8, c[0x0][0x358] ;  /* 0x00006b00ff0877ac */ /* 0x000e620008000a00 */
[----:B0-----:R-:W-:-:S05]  /*00a0*/  IMAD.WIDE R2, R5, 0x4, R2 ;  /* 0x0000000405027825 */ /* 0x001fca00078e0202 */
[----:B-1----:R0:W5:Y:S01]  /*00b0*/  LDG.E R5, desc[UR8][R2.64] ;  /* 0x0000000802057981 */ /* 0x002162000c1e1900 */
[----:B------:R-:W-:-:S05]  /*00c0*/  UMOV UR4, URZ ;  /* 0x000000ff00047c82 */ /* 0x000fca0008000000 */
.L_x_5:
[C---:B-----5:R-:W-:Y:S01]  /*00d0*/  FMUL R0, R5.reuse, 0.63661974668502807617 ;  /* 0x3f22f98305007820 */ /* 0x060fe20000400000 */
[----:B------:R-:W-:Y:S01]  /*00e0*/  FSETP.GE.AND P0, PT, |R5|, 105615, PT ;  /* 0x47ce47800500780b */ /* 0x000fe20003f06200 */
[----:B------:R-:W-:Y:S04]  /*00f0*/  BSSY.RECONVERGENT B0, `(.L_x_0) ;  /* 0x0000067000007945 */ /* 0x000fe80003800200 */
[----:B-1----:R-:W1:Y:S02]  /*0100*/  F2I.NTZ R0, R0 ;  /* 0x0000000000007305 */ /* 0x002e640000203100 */
[----:B-1----:R-:W-:-:S05]  /*0110*/  I2FP.F32.S32 R6, R0 ;  /* 0x0000000000067245 */ /* 0x002fca0000201400 */
[----:B------:R-:W-:-:S04]  /*0120*/  FFMA R7, R6, -1.5707962512969970703, R5 ;  /* 0xbfc90fda06077823 */ /* 0x000fc80000000005 */
[----:B------:R-:W-:-:S04]  /*0130*/  FFMA R7, R6, -7.5497894158615963534e-08, R7 ;  /* 0xb3a2216806077823 */ /* 0x000fc80000000007 */
[----:B------:R-:W-:Y:S01]  /*0140*/  FFMA R8, R6, -5.3903029534742383927e-15, R7 ;  /* 0xa7c234c506087823 */ /* 0x000fe20000000007 */
[----:B------:R-:W-:Y:S06]  /*0150*/  @!P0 BRA `(.L_x_1) ;  /* 0x0000000400808947 */ /* 0x000fec0003800000 */
[----:B------:R-:W-:-:S13]  /*0160*/  FSETP.NEU.AND P0, PT, |R5|, +INF , PT ;  /* 0x7f8000000500780b */ /* 0x000fda0003f0d200 */
[----:B------:R-:W-:Y:S01]  /*0170*/  @!P0 FMUL R8, RZ, R5 ;  /* 0x00000005ff088220 */ /* 0x000fe20000400000 */
[----:B------:R-:W-:Y:S01]  /*0180*/  @!P0 IMAD.MOV.U32 R0, RZ, RZ, RZ ;  /* 0x000000ffff008224 */ /* 0x000fe200078e00ff */
[----:B------:R-:W-:Y:S06]  /*0190*/  @!P0 BRA `(.L_x_1) ;  /* 0x0000000400708947 */ /* 0x000fec0003800000 */
[----:B------:R-:W-:Y:S01]  /*01a0*/  IMAD.SHL.U32 R6, R5, 0x100, RZ ;  /* 0x0000010005067824 */ /* 0x000fe200078e00ff */
[----:B------:R-:W1:Y:S01]  /*01b0*/  LDCU.64 UR10, c[0x4][URZ] ;  /* 0x01000000ff0a77ac */ /* 0x000e620008000a00 */
[----:B------:R-:W-:Y:S02]  /*01c0*/  IMAD.MOV.U32 R0, RZ, RZ, RZ ;  /* 0x000000ffff007224 */ /* 0x000fe400078e00ff */
[----:B------:R-:W-:Y:S01]  /*01d0*/  IMAD.MOV.U32 R16, RZ, RZ, RZ ;  /* 0x000000ffff107224 */ /* 0x000fe200078e00ff */
[----:B------:R-:W-:Y:S01]  /*01e0*/  LOP3.LUT R15, R6, 0x80000000, RZ, 0xfc, !PT ;  /* 0x80000000060f7812 */ /* 0x000fe200078efcff */
[----:B------:R-:W-:Y:S01]  /*01f0*/  UMOV UR6, URZ ;  /* 0x000000ff00067c82 */ /* 0x000fe20008000000 */
[----:B------:R-:W-:-:S05]  /*0200*/  UMOV UR5, URZ ;  /* 0x000000ff00057c82 */ /* 0x000fca0008000000 */
.L_x_2:
[----:B-1----:R-:W-:Y:S02]  /*0210*/  IMAD.U32 R8, RZ, RZ, UR10 ;  /* 0x0000000aff087e24 */ /* 0x002fe4000f8e00ff */
[----:B------:R-:W-:-:S05]  /*0220*/  IMAD.U32 R9, RZ, RZ, UR11 ;  /* 0x0000000bff097e24 */ /* 0x000fca000f8e00ff */
[----:B------:R-:W2:Y:S01]  /*0230*/  LDG.E.CONSTANT R6, desc[UR8][R8.64] ;  /* 0x0000000808067981 */ /* 0x000ea2000c1e9900 */
[----:B------:R-:W-:Y:S01]  /*0240*/  UIADD3 UR5, UPT, UPT, UR5, 0x1, URZ ;  /* 0x0000000105057890 */ /* 0x000fe2000fffe0ff */
[C---:B------:R-:W-:Y:S01]  /*0250*/  ISETP.EQ.AND P0, PT, R16.reuse, RZ, PT ;  /* 0x000000ff1000720c */ /* 0x040fe20003f02270 */
[----:B------:R-:W-:Y:S01]  /*0260*/  UIADD3 UR10, UP1, UPT, UR10, 0x4, URZ ;  /* 0x000000040a0a7890 */ /* 0x000fe2000ff3e0ff */
[C---:B------:R-:W-:Y:S01]  /*0270*/  ISETP.EQ.AND P1, PT, R16.reuse, 0x4, PT ;  /* 0x000000041000780c */ /* 0x040fe20003f22270 */
[----:B------:R-:W-:Y:S01]  /*0280*/  UISETP.NE.AND UP0, UPT, UR5, 0x6, UPT ;  /* 0x000000060500788c */ /* 0x000fe2000bf05270 */
[C---:B------:R-:W-:Y:S01]  /*0290*/  ISETP.EQ.AND P2, PT, R16.reuse, 0x8, PT ;  /* 0x000000081000780c */ /* 0x040fe20003f42270 */
[----:B------:R-:W-:Y:S01]  /*02a0*/  UIADD3.X UR11, UPT, UPT, URZ, UR11, URZ, UP1, !UPT ;  /* 0x0000000bff0b7290 */ /* 0x000fe20008ffe4ff */
[C---:B------:R-:W-:Y:S02]  /*02b0*/  ISETP.EQ.AND P3, PT, R16.reuse, 0xc, PT ;  /* 0x0000000c1000780c */ /* 0x040fe40003f62270 */
[----:B------:R-:W-:-:S02]  /*02c0*/  ISETP.EQ.AND P4, PT, R16, 0x10, PT ;  /* 0x000000101000780c */ /* 0x000fc40003f82270 */
[C---:B------:R-:W-:Y:S02]  /*02d0*/  ISETP.EQ.AND P5, PT, R16.reuse, 0x14, PT ;  /* 0x000000141000780c */ /* 0x040fe40003fa2270 */
[----:B------:R-:W-:Y:S01]  /*02e0*/  IADD3 R16, PT, PT, R16, 0x4, RZ ;  /* 0x0000000410107810 */ /* 0x000fe20007ffe0ff */
[----:B--2---:R-:W-:-:S03]  /*02f0*/  IMAD.WIDE.U32 R6, R6, R15, RZ ;  /* 0x0000000f06067225 */ /* 0x004fc600078e00ff */
[----:B------:R-:W-:-:S04]  /*0300*/  IADD3 R6, P6, PT, R6, R0, RZ ;  /* 0x0000000006067210 */ /* 0x000fc80007fde0ff */
[----:B------:R-:W-:Y:S01]  /*0310*/  IADD3.X R0, PT, PT, R7, UR6, RZ, P6, !PT ;  /* 0x0000000607007c10 */ /* 0x000fe2000b7fe4ff */
[--C-:B------:R-:W-:Y:S01]  /*0320*/  @P1 IMAD.MOV.U32 R14, RZ, RZ, R6.reuse ;  /* 0x000000ffff0e1224 */ /* 0x100fe200078e0006 */
[----:B------:R-:W-:Y:S01]  /*0330*/  @P0 MOV R4, R6 ;  /* 0x0000000600040202 */ /* 0x000fe20000000f00 */
[--C-:B------:R-:W-:Y:S02]  /*0340*/  @P2 IMAD.MOV.U32 R13, RZ, RZ, R6.reuse ;  /* 0x000000ffff0d2224 */ /* 0x100fe400078e0006 */
[--C-:B------:R-:W-:Y:S02]  /*0350*/  @P3 IMAD.MOV.U32 R12, RZ, RZ, R6.reuse ;  /* 0x000000ffff0c3224 */ /* 0x100fe400078e0006 */
[--C-:B------:R-:W-:Y:S02]  /*0360*/  @P4 IMAD.MOV.U32 R11, RZ, RZ, R6.reuse ;  /* 0x000000ffff0b4224 */ /* 0x100fe400078e0006 */
[----:B------:R-:W-:Y:S01]  /*0370*/  @P5 IMAD.MOV.U32 R10, RZ, RZ, R6 ;  /* 0x000000ffff0a5224 */ /* 0x000fe200078e0006 */
[----:B------:R-:W-:Y:S06]  /*0380*/  BRA.U UP0, `(.L_x_2) ;  /* 0xfffffffd00a07547 */ /* 0x000fec000b83ffff */
[----:B------:R-:W-:Y:S01]  /*0390*/  SHF.R.U32.HI R6, RZ, 0x17, R5 ;  /* 0x00000017ff067819 */ /* 0x000fe20000011605 */
[----:B------:R-:W-:Y:S03]  /*03a0*/  BSSY.RECONVERGENT B1, `(.L_x_3) ;  /* 0x0000029000017945 */ /* 0x000fe60003800200 */
[C---:B------:R-:W-:Y:S02]  /*03b0*/  LOP3.LUT R7, R6.reuse, 0xe0, RZ, 0xc0, !PT ;  /* 0x000000e006077812 */ /* 0x040fe400078ec0ff */
[----:B------:R-:W-:-:S03]  /*03c0*/  LOP3.LUT P6, RZ, R6, 0x1f, RZ, 0xc0, !PT ;  /* 0x0000001f06ff7812 */ /* 0x000fc600078cc0ff */
[----:B------:R-:W-:-:S05]  /*03d0*/  VIADD R7, R7, 0xffffff80 ;  /* 0xffffff8007077836 */ /* 0x000fca0000000000 */
[----:B------:R-:W-:-:S05]  /*03e0*/  SHF.R.U32.HI R7, RZ, 0x5, R7 ;  /* 0x00000005ff077819 */ /* 0x000fca0000011607 */
[----:B------:R-:W-:-:S05]  /*03f0*/  IMAD.U32 R9, R7, -0x4, RZ ;  /* 0xfffffffc07097824 */ /* 0x000fca00078e00ff */
[C---:B------:R-:W-:Y:S02]  /*0400*/  ISETP.EQ.AND P3, PT, R9.reuse, -0x18, PT ;  /* 0xffffffe80900780c */ /* 0x040fe40003f62270 */
[C---:B------:R-:W-:Y:S02]  /*0410*/  ISETP.EQ.AND P4, PT, R9.reuse, -0x14, PT ;  /* 0xffffffec0900780c */ /* 0x040fe40003f82270 */
[C---:B------:R-:W-:Y:S02]  /*0420*/  ISETP.EQ.AND P2, PT, R9.reuse, -0x10, PT ;  /* 0xfffffff00900780c */ /* 0x040fe40003f42270 */
[C---:B------:R-:W-:Y:S02]  /*0430*/  ISETP.EQ.AND P1, PT, R9.reuse, -0xc, PT ;  /* 0xfffffff40900780c */ /* 0x040fe40003f22270 */
[C---:B------:R-:W-:Y:S02]  /*0440*/  ISETP.EQ.AND P0, PT, R9.reuse, -0x8, PT ;  /* 0xfffffff80900780c */ /* 0x040fe40003f02270 */
[----:B------:R-:W-:-:S03]  /*0450*/  ISETP.EQ.AND P5, PT, R9, RZ, PT ;  /* 0x000000ff0900720c */ /* 0x000fc60003fa2270 */
[--C-:B------:R-:W-:Y:S01]  /*0460*/  @P3 IMAD.MOV.U32 R7, RZ, RZ, R4.reuse ;  /* 0x000000ffff073224 */ /* 0x100fe200078e0004 */
[C---:B------:R-:W-:Y:S01]  /*0470*/  ISETP.EQ.AND P3, PT, R9.reuse, -0x4, PT ;  /* 0xfffffffc0900780c */ /* 0x040fe20003f62270 */
[----:B------:R-:W-:Y:S02]  /*0480*/  @P4 IMAD.MOV.U32 R8, RZ, RZ, R4 ;  /* 0x000000ffff084224 */ /* 0x000fe400078e0004 */
[----:B------:R-:W-:Y:S01]  /*0490*/  @P4 IMAD.MOV.U32 R7, RZ, RZ, R14 ;  /* 0x000000ffff074224 */ /* 0x000fe200078e000e */
[----:B------:R-:W-:Y:S01]  /*04a0*/  ISETP.EQ.AND P4, PT, R9, 0x4, PT ;  /* 0x000000040900780c */ /* 0x000fe20003f82270 */
[----:B------:R-:W-:Y:S01]  /*04b0*/  @P2 IMAD.MOV.U32 R7, RZ, RZ, R13 ;  /* 0x000000ffff072224 */ /* 0x000fe200078e000d */
[----:B------:R-:W-:Y:S01]  /*04c0*/  @P2 MOV R8, R14 ;  /* 0x0000000e00082202 */ /* 0x000fe20000000f00 */
[----:B------:R-:W-:Y:S02]  /*04d0*/  @P1 IMAD.MOV.U32 R7, RZ, RZ, R12 ;  /* 0x000000ffff071224 */ /* 0x000fe400078e000c */
[----:B------:R-:W-:-:S02]  /*04e0*/  @P0 IMAD.MOV.U32 R7, RZ, RZ, R11 ;  /* 0x000000ffff070224 */ /* 0x000fc400078e000b */
[----:B------:R-:W-:Y:S02]  /*04f0*/  @P1 IMAD.MOV.U32 R8, RZ, RZ, R13 ;  /* 0x000000ffff081224 */ /* 0x000fe400078e000d */
[----:B------:R-:W-:Y:S02]  /*0500*/  @P3 IMAD.MOV.U32 R7, RZ, RZ, R10 ;  /* 0x000000ffff073224 */ /* 0x000fe400078e000a */
[----:B------:R-:W-:Y:S02]  /*0510*/  @P5 IMAD.MOV.U32 R7, RZ, RZ, R0 ;  /* 0x000000ffff075224 */ /* 0x000fe400078e0000 */
[----:B------:R-:W-:Y:S01]  /*0520*/  @P0 IMAD.MOV.U32 R8, RZ, RZ, R12 ;  /* 0x000000ffff080224 */ /* 0x000fe200078e000c */
[----:B------:R-:W-:Y:S01]  /*0530*/  @P3 MOV R8, R11 ;  /* 0x0000000b00083202 */ /* 0x000fe20000000f00 */
[----:B------:R-:W-:Y:S01]  /*0540*/  @P5 IMAD.MOV.U32 R8, RZ, RZ, R10 ;  /* 0x000000ffff085224 */ /* 0x000fe200078e000a */
[----:B------:R-:W-:Y:S01]  /*0550*/  MOV R15, R7 ;  /* 0x00000007000f7202 */ /* 0x000fe20000000f00 */
[----:B------:R-:W-:Y:S01]  /*0560*/  @P4 IMAD.MOV.U32 R8, RZ, RZ, R0 ;  /* 0x000000ffff084224 */ /* 0x000fe200078e0000 */
[----:B------:R-:W-:Y:S06]  /*0570*/  @!P6 BRA `(.L_x_4) ;  /* 0x00000000002ce947 */ /* 0x000fec0003800000 */
[----:B------:R-:W-:Y:S01]  /*0580*/  @P2 IMAD.MOV.U32 R7, RZ, RZ, R4 ;  /* 0x000000ffff072224 */ /* 0x000fe200078e0004 */
[----:B------:R-:W-:Y:S01]  /*0590*/  LOP3.LUT R6, R6, 0x1f, RZ, 0xc0, !PT ;  /* 0x0000001f06067812 */ /* 0x000fe200078ec0ff */
[----:B------:R-:W-:Y:S02]  /*05a0*/  @P1 IMAD.MOV.U32 R7, RZ, RZ, R14 ;  /* 0x000000ffff071224 */ /* 0x000fe400078e000e */
[----:B------:R-:W-:Y:S01]  /*05b0*/  @P0 IMAD.MOV.U32 R7, RZ, RZ, R13 ;  /* 0x000000ffff070224 */ /* 0x000fe200078e000d */
[----:B------:R-:W-:Y:S01]  /*05c0*/  ISETP.EQ.AND P0, PT, R9, 0x8, PT ;  /* 0x000000080900780c */ /* 0x000fe20003f02270 */
[----:B------:R-:W-:Y:S01]  /*05d0*/  @P3 IMAD.MOV.U32 R7, RZ, RZ, R12 ;  /* 0x000000ffff073224 */ /* 0x000fe200078e000c */
[----:B------:R-:W-:Y:S01]  /*05e0*/  @P5 MOV R7, R11 ;  /* 0x0000000b00075202 */ /* 0x000fe20000000f00 */
[----:B------:R-:W-:Y:S01]  /*05f0*/  @P4 IMAD.MOV.U32 R7, RZ, RZ, R10 ;  /* 0x000000ffff074224 */ /* 0x000fe200078e000a */
[----:B------:R-:W-:-:S09]  /*0600*/  SHF.L.W.U32.HI R15, R8, R6, R15 ;  /* 0x00000006080f7219 */ /* 0x000fd20000010e0f */
[----:B------:R-:W-:-:S05]  /*0610*/  @P0 IMAD.MOV.U32 R7, RZ, RZ, R0 ;  /* 0x000000ffff070224 */ /* 0x000fca00078e0000 */
[----:B------:R-:W-:-:S07]  /*0620*/  SHF.L.W.U32.HI R8, R7, R6, R8 ;  /* 0x0000000607087219 */ /* 0x000fce0000010e08 */
.L_x_4:
[----:B------:R-:W-:Y:S05]  /*0630*/  BSYNC.RECONVERGENT B1 ;  /* 0x0000000000017941 */ /* 0x000fea0003800200 */
.L_x_3:
[C-C-:B------:R-:W-:Y:S01]  /*0640*/  SHF.L.W.U32.HI R16, R8.reuse, 0x2, R15.reuse ;  /* 0x0000000208107819 */ /* 0x140fe20000010e0f */
[----:B------:R-:W-:Y:S01]  /*0650*/  IMAD.SHL.U32 R8, R8, 0x4, RZ ;  /* 0x0000000408087824 */ /* 0x000fe200078e00ff */
[----:B------:R-:W-:Y:S01]  /*0660*/  UMOV UR6, 0x54442d19 ;  /* 0x54442d1900067882 */ /* 0x000fe20000000000 */
[----:B------:R-:W-:Y:S01]  /*0670*/  UMOV UR7, 0x3bf921fb ;  /* 0x3bf921fb00077882 */ /* 0x000fe20000000000 */
[----:B------:R-:W-:Y:S02]  /*0680*/  SHF.R.S32.HI R7, RZ, 0x1f, R16 ;  /* 0x0000001fff077819 */ /* 0x000fe40000011410 */
[----:B------:R-:W-:Y:S02]  /*0690*/  SHF.R.U32.HI R0, RZ, 0x1e, R15 ;  /* 0x0000001eff007819 */ /* 0x000fe4000001160f */
[C---:B------:R-:W-:Y:S02]  /*06a0*/  LOP3.LUT R8, R7.reuse, R8, RZ, 0x3c, !PT ;  /* 0x0000000807087212 */ /* 0x040fe400078e3cff */
[----:B------:R-:W-:-:S02]  /*06b0*/  LOP3.LUT R9, R7, R16, RZ, 0x3c, !PT ;  /* 0x0000001007097212 */ /* 0x000fc400078e3cff */
[----:B------:R-:W-:Y:S02]  /*06c0*/  ISETP.GE.AND P0, PT, R5, RZ, PT ;  /* 0x000000ff0500720c */ /* 0x000fe40003f06270 */
[----:B------:R-:W1:Y:S01]  /*06d0*/  I2F.F64.S64 R6, R8 ;  /* 0x0000000800067312 */ /* 0x000e620000301c00 */
[C---:B------:R-:W-:Y:S02]  /*06e0*/  LOP3.LUT R5, R16.reuse, R5, RZ, 0x3c, !PT ;  /* 0x0000000510057212 */ /* 0x040fe400078e3cff */
[----:B------:R-:W-:Y:S02]  /*06f0*/  LEA.HI R0, R16, R0, RZ, 0x1 ;  /* 0x0000000010007211 */ /* 0x000fe400078f08ff */
[----:B------:R-:W-:-:S03]  /*0700*/  ISETP.GE.AND P1, PT, R5, RZ, PT ;  /* 0x000000ff0500720c */ /* 0x000fc60003f26270 */
[----:B------:R-:W-:-:S05]  /*0710*/  IMAD.MOV R5, RZ, RZ, -R0 ;  /* 0x000000ffff057224 */ /* 0x000fca00078e0a00 */
[----:B------:R-:W-:Y:S01]  /*0720*/  @!P0 MOV R0, R5 ;  /* 0x0000000500008202 */ /* 0x000fe20000000f00 */
[----:B-1----:R-:W-:-:S10]  /*0730*/  DMUL R6, R6, UR6 ;  /* 0x0000000606067c28 */ /* 0x002fd40008000000 */
[----:B------:R-:W1:Y:S02]  /*0740*/  F2F.F32.F64 R6, R6 ;  /* 0x0000000600067310 */ /* 0x000e640000301000 */
[----:B-1----:R-:W-:-:S07]  /*0750*/  FSEL R8, -R6, R6, !P1 ;  /* 0x0000000606087208 */ /* 0x002fce0004800100 */
.L_x_1:
[----:B------:R-:W-:Y:S05]  /*0760*/  BSYNC.RECONVERGENT B0 ;  /* 0x0000000000007941 */ /* 0x000fea0003800200 */
.L_x_0:
[----:B------:R-:W-:Y:S02]  /*0770*/  IMAD.MOV.U32 R6, RZ, RZ, 0x37cbac00 ;  /* 0x37cbac00ff067424 */ /* 0x000fe400078e00ff */
[----:B------:R-:W-:Y:S01]  /*0780*/  FMUL R5, R8, R8 ;  /* 0x0000000808057220 */ /* 0x000fe20000400000 */
[C---:B------:R-:W-:Y:S01]  /*0790*/  LOP3.LUT R7, R0.reuse, 0x1, RZ, 0xc0, !PT ;  /* 0x0000000100077812 */ /* 0x040fe200078ec0ff */
[----:B------:R-:W-:Y:S01]  /*07a0*/  IMAD.MOV.U32 R16, RZ, RZ, 0x3d2aaabb ;  /* 0x3d2aaabbff107424 */ /* 0x000fe200078e00ff */
[----:B------:R-:W-:Y:S01]  /*07b0*/  LOP3.LUT P1, RZ, R0, 0x2, RZ, 0xc0, !PT ;  /* 0x0000000200ff7812 */ /* 0x000fe2000782c0ff */
[----:B------:R-:W-:Y:S01]  /*07c0*/  FFMA R6, R5, R6, -0.0013887860113754868507 ;  /* 0xbab607ed05067423 */ /* 0x000fe20000000006 */
[----:B------:R-:W-:Y:S01]  /*07d0*/  ISETP.NE.U32.AND P0, PT, R7, 0x1, PT ;  /* 0x000000010700780c */ /* 0x000fe20003f05070 */
[----:B------:R-:W-:Y:S01]  /*07e0*/  IMAD.MOV.U32 R9, RZ, RZ, 0x3effffff ;  /* 0x3effffffff097424 */ /* 0x000fe200078e00ff */
[----:B------:R-:W-:Y:S02]  /*07f0*/  UIADD3 UR4, UPT, UPT, UR4, 0x1, URZ ;  /* 0x0000000104047890 */ /* 0x000fe4000fffe0ff */
[----:B------:R-:W-:-:S02]  /*0800*/  FSEL R6, R6, -0.00019574658654164522886, !P0 ;  /* 0xb94d415306067808 */ /* 0x000fc40004000000 */
[----:B------:R-:W-:Y:S01]  /*0810*/  FSEL R16, R16, 0.0083327032625675201416, !P0 ;  /* 0x3c0885e410107808 */ /* 0x000fe20004000000 */
[----:B------:R-:W-:Y:S01]  /*0820*/  UISETP.NE.AND UP0, UPT, UR4, 0x3e8, UPT ;  /* 0x000003e80400788c */ /* 0x000fe2000bf05270 */
[----:B------:R-:W-:Y:S02]  /*0830*/  FSEL R0, R8, 1, P0 ;  /* 0x3f80000008007808 */ /* 0x000fe40000000000 */
[----:B------:R-:W-:Y:S01]  /*0840*/  FSEL R9, -R9, -0.16666662693023681641, !P0 ;  /* 0xbe2aaaa809097808 */ /* 0x000fe20004000100 */
[C---:B------:R-:W-:Y:S02]  /*0850*/  FFMA R6, R5.reuse, R6, R16 ;  /* 0x0000000605067223 */ /* 0x040fe40000000010 */
[C---:B------:R-:W-:Y:S02]  /*0860*/  FFMA R7, R5.reuse, R0, RZ ;  /* 0x0000000005077223 */ /* 0x040fe400000000ff */
[----:B------:R-:W-:-:S04]  /*0870*/  FFMA R5, R5, R6, R9 ;  /* 0x0000000605057223 */ /* 0x000fc80000000009 */
[----:B------:R-:W-:-:S04]  /*0880*/  FFMA R5, R7, R5, R0 ;  /* 0x0000000507057223 */ /* 0x000fc80000000000 */
[----:B------:R-:W-:-:S05]  /*0890*/  @P1 FADD R5, RZ, -R5 ;  /* 0x80000005ff051221 */ /* 0x000fca0000000000 */
[----:B------:R1:W-:Y:S01]  /*08a0*/  STG.E desc[UR8][R2.64], R5 ;  /* 0x0000000502007986 */ /* 0x0003e2000c101908 */
[----:B------:R-:W-:Y:S05]  /*08b0*/  BRA.U UP0, `(.L_x_5) ;  /* 0xfffffff900047547 */ /* 0x000fea000b83ffff */
[----:B------:R-:W-:Y:S05]  /*08c0*/  EXIT ;  /* 0x000000000000794d */ /* 0x000fea0003800000 */
.L_x_6:
[----:B------:R-:W-:-:S00]  /*08d0*/  BRA `(.L_x_6) ;  /* 0xfffffffc00fc7947 */ /* 0x000fc0000383ffff */
[----:B------:R-:W-:-:S00]  /*08e0*/  NOP ;  /* 0x0000000000007918 */ /* 0x000fc00000000000 */
        /* <DEDUP_REMOVED lines=9> */
.L_x_14:


//--------------------- .text._Z11work_kernelPfi  --------------------------
	.section	.text._Z11work_kernelPfi,"ax",@progbits
	.align	128
        .global         _Z11work_kernelPfi
        .type           _Z11work_kernelPfi,@function
        .size           _Z11work_kernelPfi,(.L_x_15 - _Z11work_kernelPfi)
        .other          _Z11work_kernelPfi,@"STO_CUDA_ENTRY STV_DEFAULT"
_Z11work_kernelPfi:
.text._Z11work_kernelPfi:
        /* <DEDUP_REMOVED lines=13> */
.L_x_12:
[C---:B-----5:R-:W-:Y:S01]  /*00d0*/  FMUL R0, R5.reuse, 0.63661974668502807617 ;  /* 0x3f22f98305007820 */ /* 0x060fe20000400000 */
[----:B------:R-:W-:Y:S01]  /*00e0*/  FSETP.GE.AND P0, PT, |R5|, 105615, PT ;  /* 0x47ce47800500780b */ /* 0x000fe20003f06200 */
[----:B------:R-:W-:Y:S04]  /*00f0*/  BSSY.RECONVERGENT B0, `(.L_x_7) ;  /* 0x0000067000007945 */ /* 0x000fe80003800200 */
[----:B------:R-:W1:Y:S02]  /*0100*/  F2I.NTZ R0, R0 ;  /* 0x0000000000007305 */ /* 0x000e640000203100 */
        /* <DEDUP_REMOVED lines=16> */
.L_x_9:
[----:B-1----:R-:W-:Y:S01]  /*0210*/  IMAD.U32 R8, RZ, RZ, UR10 ;  /* 0x0000000aff087e24 */ /* 0x002fe2000f8e00ff */
[----:B------:R-:W-:-:S05]  /*0220*/  MOV R9, UR11 ;  /* 0x0000000b00097c02 */ /* 0x000fca0008000f00 */
        /* <DEDUP_REMOVED lines=10> */
[C---:B------:R-:W-:Y:S01]  /*02d0*/  ISETP.EQ.AND P5, PT, R16.reuse, 0x14, PT ;  /* 0x000000141000780c */ /* 0x040fe20003fa2270 */
[----:B------:R-:W-:Y:S02]  /*02e0*/  VIADD R16, R16, 0x4 ;  /* 0x0000000410107836 */ /* 0x000fe40000000000 */
        /* <DEDUP_REMOVED lines=23> */
[----:B------:R-:W-:Y:S02]  /*0460*/  @P3 MOV R7, R4 ;  /* 0x0000000400073202 */ /* 0x000fe40000000f00 */
[C---:B------:R-:W-:Y:S01]  /*0470*/  ISETP.EQ.AND P3, PT, R9.reuse, -0x4, PT ;  /* 0xfffffffc0900780c */ /* 0x040fe20003f62270 */
[----:B------:R-:W-:Y:S02]  /*0480*/  @P4 IMAD.MOV.U32 R8, RZ, RZ, R4 ;  /* 0x000000ffff084224 */ /* 0x000fe400078e0004 */
[----:B------:R-:W-:Y:S01]  /*0490*/  @P4 IMAD.MOV.U32 R7, RZ, RZ, R14 ;  /* 0x000000ffff074224 */ /* 0x000fe200078e000e */
[----:B------:R-:W-:Y:S01]  /*04a0*/  ISETP.EQ.AND P4, PT, R9, 0x4, PT ;  /* 0x000000040900780c */ /* 0x000fe20003f82270 */
[----:B------:R-:W-:Y:S02]  /*04b0*/  @P2 IMAD.MOV.U32 R7, RZ, RZ, R13 ;  /* 0x000000ffff072224 */ /* 0x000fe400078e000d */
[----:B------:R-:W-:Y:S02]  /*04c0*/  @P1 IMAD.MOV.U32 R7, RZ, RZ, R12 ;  /* 0x000000ffff071224 */ /* 0x000fe400078e000c */
[----:B------:R-:W-:-:S02]  /*04d0*/  @P0 IMAD.MOV.U32 R7, RZ, RZ, R11 ;  /* 0x000000ffff070224 */ /* 0x000fc400078e000b */
[----:B------:R-:W-:Y:S01]  /*04e0*/  @P2 IMAD.MOV.U32 R8, RZ, RZ, R14 ;  /* 0x000000ffff082224 */ /* 0x000fe200078e000e */
[----:B------:R-:W-:Y:S01]  /*04f0*/  @P1 MOV R8, R13 ;  /* 0x0000000d00081202 */ /* 0x000fe20000000f00 */
[----:B------:R-:W-:Y:S01]  /*0500*/  @P0 IMAD.MOV.U32 R8, RZ, RZ, R12 ;  /* 0x000000ffff080224 */ /* 0x000fe200078e000c */
[----:B------:R-:W-:Y:S01]  /*0510*/  @P3 MOV R7, R10 ;  /* 0x0000000a00073202 */ /* 0x000fe20000000f00 */
[----:B------:R-:W-:Y:S02]  /*0520*/  @P5 IMAD.MOV.U32 R7, RZ, RZ, R0 ;  /* 0x000000ffff075224 */ /* 0x000fe400078e0000 */
[----:B------:R-:W-:Y:S02]  /*0530*/  @P3 IMAD.MOV.U32 R8, RZ, RZ, R11 ;  /* 0x000000ffff083224 */ /* 0x000fe400078e000b */
[----:B------:R-:W-:Y:S02]  /*0540*/  @P5 IMAD.MOV.U32 R8, RZ, RZ, R10 ;  /* 0x000000ffff085224 */ /* 0x000fe400078e000a */
[----:B------:R-:W-:-:S02]  /*0550*/  @P4 IMAD.MOV.U32 R8, RZ, RZ, R0 ;  /* 0x000000ffff084224 */ /* 0x000fc400078e0000 */
[----:B------:R-:W-:Y:S01]  /*0560*/  IMAD.MOV.U32 R15, RZ, RZ, R7 ;  /* 0x000000ffff0f7224 */ /* 0x000fe200078e0007 */
[----:B------:R-:W-:Y:S06]  /*0570*/  @!P6 BRA `(.L_x_11) ;  /* 0x00000000002ce947 */ /* 0x000fec0003800000 */
[----:B------:R-:W-:Y:S01]  /*0580*/  @P2 MOV R7, R4 ;  /* 0x0000000400072202 */ /* 0x000fe20000000f00 */
[----:B------:R-:W-:Y:S01]  /*0590*/  @P1 IMAD.MOV.U32 R7, RZ, RZ, R14 ;  /* 0x000000ffff071224 */ /* 0x000fe200078e000e */
[----:B------:R-:W-:Y:S01]  /*05a0*/  LOP3.LUT R6, R6, 0x1f, RZ, 0xc0, !PT ;  /* 0x0000001f06067812 */ /* 0x000fe200078ec0ff */
[----:B------:R-:W-:Y:S01]  /*05b0*/  @P0 IMAD.MOV.U32 R7, RZ, RZ, R13 ;  /* 0x000000ffff070224 */ /* 0x000fe200078e000d */
[----:B------:R-:W-:Y:S01]  /*05c0*/  ISETP.EQ.AND P0, PT, R9, 0x8, PT ;  /* 0x000000080900780c */ /* 0x000fe20003f02270 */
[----:B------:R-:W-:Y:S01]  /*05d0*/  @P3 IMAD.MOV.U32 R7, RZ, RZ, R12 ;  /* 0x000000ffff073224 */ /* 0x000fe200078e000c */
[----:B------:R-:W-:Y:S01]  /*05e0*/  SHF.L.W.U32.HI R15, R8, R6, R15 ;  /* 0x00000006080f7219 */ /* 0x000fe20000010e0f */
[----:B------:R-:W-:Y:S01]  /*05f0*/  @P5 IMAD.MOV.U32 R7, RZ, RZ, R11 ;  /* 0x000000ffff075224 */ /* 0x000fe200078e000b */
[----:B------:R-:W-:-:S09]  /*0600*/  @P4 MOV R7, R10 ;  /* 0x0000000a00074202 */ /* 0x000fd20000000f00 */
[----:B------:R-:W-:-:S05]  /*0610*/  @P0 IMAD.MOV.U32 R7, RZ, RZ, R0 ;  /* 0x000000ffff070224 */ /* 0x000fca00078e0000 */
[----:B------:R-:W-:-:S07]  /*0620*/  SHF.L.W.U32.HI R8, R7, R6, R8 ;  /* 0x0000000607087219 */ /* 0x000fce0000010e08 */
.L_x_11:
[----:B------:R-:W-:Y:S05]  /*0630*/  BSYNC.RECONVERGENT B1 ;  /* 0x0000000000017941 */ /* 0x000fea0003800200 */
.L_x_10:
[C---:B------:R-:W-:Y:S01]  /*0640*/  SHF.L.W.U32.HI R16, R8.reuse, 0x2, R15 ;  /* 0x0000000208107819 */ /* 0x040fe20000010e0f */
[----:B------:R-:W-:Y:S01]  /*0650*/  IMAD.SHL.U32 R8, R8, 0x4, RZ ;  /* 0x0000000408087824 */ /* 0x000fe200078e00ff */
[----:B------:R-:W-:Y:S01]  /*0660*/  UMOV UR6, 0x54442d19 ;  /* 0x54442d1900067882 */ /* 0x000fe20000000000 */
[----:B------:R-:W-:Y:S01]  /*0670*/  UMOV UR7, 0x3bf921fb ;  /* 0x3bf921fb00077882 */ /* 0x000fe20000000000 */
[----:B------:R-:W-:Y:S02]  /*0680*/  SHF.R.S32.HI R7, RZ, 0x1f, R16 ;  /* 0x0000001fff077819 */ /* 0x000fe40000011410 */
[----:B------:R-:W-:Y:S02]  /*0690*/  ISETP.GE.AND P0, PT, R5, RZ, PT ;  /* 0x000000ff0500720c */ /* 0x000fe40003f06270 */
[C---:B------:R-:W-:Y:S02]  /*06a0*/  LOP3.LUT R8, R7.reuse, R8, RZ, 0x3c, !PT ;  /* 0x0000000807087212 */ /* 0x040fe400078e3cff */
[----:B------:R-:W-:-:S02]  /*06b0*/  LOP3.LUT R9, R7, R16, RZ, 0x3c, !PT ;  /* 0x0000001007097212 */ /* 0x000fc400078e3cff */
[----:B------:R-:W-:Y:S02]  /*06c0*/  SHF.R.U32.HI R0, RZ, 0x1e, R15 ;  /* 0x0000001eff007819 */ /* 0x000fe4000001160f */
[----:B------:R-:W1:Y:S01]  /*06d0*/  I2F.F64.S64 R6, R8 ;  /* 0x0000000800067312 */ /* 0x000e620000301c00 */
[C---:B------:R-:W-:Y:S02]  /*06e0*/  LOP3.LUT R5, R16.reuse, R5, RZ, 0x3c, !PT ;  /* 0x0000000510057212 */ /* 0x040fe400078e3cff */
[----:B------:R-:W-:Y:S02]  /*06f0*/  LEA.HI R0, R16, R0, RZ, 0x1 ;  /* 0x0000000010007211 */ /* 0x000fe400078f08ff */
[----:B------:R-:W-:-:S03]  /*0700*/  ISETP.GE.AND P1, PT, R5, RZ, PT ;  /* 0x000000ff0500720c */ /* 0x000fc60003f26270 */
[----:B------:R-:W-:-:S04]  /*0710*/  IMAD.MOV R5, RZ, RZ, -R0 ;  /* 0x000000ffff057224 */ /* 0x000fc800078e0a00 */
[----:B------:R-:W-:Y:S01]  /*0720*/  @!P0 IMAD.MOV.U32 R0, RZ, RZ, R5 ;  /* 0x000000ffff008224 */ /* 0x000fe200078e0005 */
[----:B-1----:R-:W-:-:S10]  /*0730*/  DMUL R6, R6, UR6 ;  /* 0x0000000606067c28 */ /* 0x002fd40008000000 */
[----:B------:R-:W1:Y:S02]  /*0740*/  F2F.F32.F64 R6, R6 ;  /* 0x0000000600067310 */ /* 0x000e640000301000 */
[----:B-1----:R-:W-:-:S07]  /*0750*/  FSEL R8, -R6, R6, !P1 ;  /* 0x0000000606087208 */ /* 0x002fce0004800100 */
.L_x_8:
[----:B------:R-:W-:Y:S05]  /*0760*/  BSYNC.RECONVERGENT B0 ;  /* 0x0000000000007941 */ /* 0x000fea0003800200 */
.L_x_7:
[----:B------:R-:W-:Y:S01]  /*0770*/  MOV R6, 0x37cbac00 ;  /* 0x37cbac0000067802 */ /* 0x000fe20000000f00 */
        /* <DEDUP_REMOVED lines=17> */
[----:B------:R-:W-:-:S04]  /*0890*/  @P1 FADD R0, RZ, -R0 ;  /* 0x80000000ff001221 */ /* 0x000fc80000000000 */
[----:B------:R-:W-:Y:S01]  /*08a0*/  FADD R5, R0, 0.10000000149011611938 ;  /* 0x3dcccccd00057421 */ /* 0x000fe20000000000 */
[----:B------:R-:W-:Y:S06]  /*08b0*/  BRA.U UP0, `(.L_x_12) ;  /* 0xfffffff900047547 */ /* 0x000fec000b83ffff */
[----:B------:R-:W-:Y:S01]  /*08c0*/  STG.E desc[UR8][R2.64], R5 ;  /* 0x0000000502007986 */ /* 0x000fe2000c101908 */
[----:B------:R-:W-:Y:S05]  /*08d0*/  EXIT ;  /* 0x000000000000794d */ /* 0x000fea0003800000 */
.L_x_13:
        /* <DEDUP_REMOVED lines=10> */
.L_x_15:


//--------------------- .nv.global.init           --------------------------
	.section	.nv.global.init,"aw",@progbits
	.align	4
.nv.global.init:
	.type		__cudart_i2opi_f,@object
	.size		__cudart_i2opi_f,(.L_0 - __cudart_i2opi_f)
__cudart_i2opi_f:
        /*0000*/ 	.byte	0x41, 0x90, 0x43, 0x3c, 0x99, 0x95, 0x62, 0xdb, 0xc0, 0xdd, 0x34, 0xf5, 0xd1, 0x57, 0x27, 0xfc
        /*0010*/ 	.byte	0x29, 0x15, 0x44, 0x4e, 0x6e, 0x83, 0xf9, 0xa2
.L_0:


//--------------------- .nv.shared.reserved.0     --------------------------
	.section	.nv.shared.reserved.0,"aw",@nobits
	.weak		__nv_reservedSMEM_offset_0_alias
	.size		__nv_reservedSMEM_offset_0_alias, 0, 64
	.other		__nv_reservedSMEM_offset_0_alias,@"STO_CUDA_RESERVED_SHARED STV_DEFAULT"
__nv_reservedSMEM_offset_0_alias:
	.zero		0
	.zero		64


//--------------------- .nv.constant0._Z20underutilized_kernelPfi --------------------------
	.section	.nv.constant0._Z20underutilized_kernelPfi,"a",@progbits
	.sectionflags	@""
	.align	4
.nv.constant0._Z20underutilized_kernelPfi:
	.zero		908


//--------------------- .nv.constant0._Z11work_kernelPfi --------------------------
	.section	.nv.constant0._Z11work_kernelPfi,"a",@progbits
	.sectionflags	@""
	.align	4
.nv.constant0._Z11work_kernelPfi:
	.zero		908


//--------------------- SYMBOLS --------------------------

	.type		.nv.reservedSmem.offset0,@object
	.size		.nv.reservedSmem.offset0,0x4
